//
// Generated by NVIDIA NVVM Compiler
//
// Compiler Build ID: CL-36424714
// Cuda compilation tools, release 13.0, V13.0.88
// Based on NVVM 20.0.0
//

.version 9.0
.target sm_100
.address_size 64

	// .globl	_Z10initialize8dev_data

.visible .entry _Z10initialize8dev_data(
	.param .align 8 .b8 _Z10initialize8dev_data_param_0[56]
)
{
	.reg .pred 	%p<3>;
	.reg .b32 	%r<10>;
	.reg .b64 	%rd<15>;

	ld.param.u64 	%rd1, [_Z10initialize8dev_data_param_0];
	ld.param.u64 	%rd2, [_Z10initialize8dev_data_param_0+8];
	ld.param.u64 	%rd3, [_Z10initialize8dev_data_param_0+16];
	ld.param.u64 	%rd4, [_Z10initialize8dev_data_param_0+24];
	mov.u32 	%r6, %tid.x;
	mov.u32 	%r7, %ctaid.x;
	mov.u32 	%r1, %ntid.x;
	mad.lo.s32 	%r9, %r7, %r1, %r6;
	setp.gt.u32 	%p1, %r9, 9999;
	@%p1 bra 	$L__BB0_3;
	mov.u32 	%r8, %nctaid.x;
	mul.lo.s32 	%r3, %r1, %r8;
	cvta.to.global.u64 	%rd5, %rd4;
	cvta.to.global.u64 	%rd6, %rd3;
	cvta.to.global.u64 	%rd7, %rd2;
	cvta.to.global.u64 	%rd8, %rd1;
$L__BB0_2:
	mul.wide.u32 	%rd9, %r9, 8;
	add.s64 	%rd10, %rd8, %rd9;
	mov.b64 	%rd11, 0;
	st.global.u64 	[%rd10], %rd11;
	add.s64 	%rd12, %rd7, %rd9;
	st.global.u64 	[%rd12], %rd11;
	add.s64 	%rd13, %rd6, %rd9;
	st.global.u64 	[%rd13], %rd11;
	add.s64 	%rd14, %rd5, %rd9;
	st.global.u64 	[%rd14], %rd11;
	add.s32 	%r9, %r9, %r3;
	setp.lt.u32 	%p2, %r9, 10000;
	@%p2 bra 	$L__BB0_2;
$L__BB0_3:
	bar.sync 	0;
	ret;

}
	// .globl	_Z6Source8dev_datad
.visible .entry _Z6Source8dev_datad(
	.param .align 8 .b8 _Z6Source8dev_datad_param_0[56],
	.param .f64 _Z6Source8dev_datad_param_1
)
{
	.reg .b32 	%r<4>;
	.reg .b64 	%rd<16>;
	.reg .b64 	%fd<10>;

	ld.param.u64 	%rd1, [_Z6Source8dev_datad_param_0+40];
	ld.param.u64 	%rd2, [_Z6Source8dev_datad_param_0+24];
	ld.param.u64 	%rd3, [_Z6Source8dev_datad_param_0+16];
	ld.param.u64 	%rd4, [_Z6Source8dev_datad_param_0+8];
	ld.param.u64 	%rd5, [_Z6Source8dev_datad_param_0];
	ld.param.f64 	%fd1, [_Z6Source8dev_datad_param_1];
	cvta.to.global.u64 	%rd6, %rd5;
	cvta.to.global.u64 	%rd7, %rd4;
	cvta.to.global.u64 	%rd8, %rd3;
	cvta.to.global.u64 	%rd9, %rd2;
	cvta.to.global.u64 	%rd10, %rd1;
	ld.global.u32 	%r1, [%rd10];
	ld.global.u32 	%r2, [%rd10+4];
	mad.lo.s32 	%r3, %r2, 100, %r1;
	mul.wide.s32 	%rd11, %r3, 8;
	add.s64 	%rd12, %rd6, %rd11;
	ld.global.f64 	%fd2, [%rd12];
	add.f64 	%fd3, %fd1, %fd2;
	st.global.f64 	[%rd12], %fd3;
	add.s64 	%rd13, %rd7, %rd11;
	ld.global.f64 	%fd4, [%rd13];
	sub.f64 	%fd5, %fd4, %fd1;
	st.global.f64 	[%rd13], %fd5;
	add.s64 	%rd14, %rd8, %rd11;
	ld.global.f64 	%fd6, [%rd14];
	sub.f64 	%fd7, %fd6, %fd1;
	st.global.f64 	[%rd14], %fd7;
	add.s64 	%rd15, %rd9, %rd11;
	ld.global.f64 	%fd8, [%rd15];
	add.f64 	%fd9, %fd1, %fd8;
	st.global.f64 	[%rd15], %fd9;
	bar.sync 	0;
	ret;

}
	// .globl	_Z7Scatter8dev_data
.visible .entry _Z7Scatter8dev_data(
	.param .align 8 .b8 _Z7Scatter8dev_data_param_0[56]
)
{
	.reg .pred 	%p<3>;
	.reg .b32 	%r<10>;
	.reg .b64 	%rd<14>;
	.reg .b64 	%fd<16>;

	ld.param.u64 	%rd1, [_Z7Scatter8dev_data_param_0];
	ld.param.u64 	%rd2, [_Z7Scatter8dev_data_param_0+8];
	ld.param.u64 	%rd3, [_Z7Scatter8dev_data_param_0+16];
	ld.param.u64 	%rd4, [_Z7Scatter8dev_data_param_0+24];
	mov.u32 	%r6, %tid.x;
	mov.u32 	%r7, %ctaid.x;
	mov.u32 	%r1, %ntid.x;
	mad.lo.s32 	%r9, %r7, %r1, %r6;
	setp.gt.u32 	%p1, %r9, 9999;
	@%p1 bra 	$L__BB2_3;
	mov.u32 	%r8, %nctaid.x;
	mul.lo.s32 	%r3, %r1, %r8;
	cvta.to.global.u64 	%rd5, %rd4;
	cvta.to.global.u64 	%rd6, %rd3;
	cvta.to.global.u64 	%rd7, %rd2;
	cvta.to.global.u64 	%rd8, %rd1;
$L__BB2_2:
	mul.wide.u32 	%rd9, %r9, 8;
	add.s64 	%rd10, %rd8, %rd9;
	ld.global.f64 	%fd1, [%rd10];
	add.s64 	%rd11, %rd5, %rd9;
	ld.global.f64 	%fd2, [%rd11];
	add.f64 	%fd3, %fd1, %fd2;
	add.s64 	%rd12, %rd7, %rd9;
	ld.global.f64 	%fd4, [%rd12];
	sub.f64 	%fd5, %fd3, %fd4;
	add.s64 	%rd13, %rd6, %rd9;
	ld.global.f64 	%fd6, [%rd13];
	sub.f64 	%fd7, %fd5, %fd6;
	mul.f64 	%fd8, %fd7, 0d3FE0000000000000;
	sub.f64 	%fd9, %fd1, %fd8;
	st.global.f64 	[%rd10], %fd9;
	ld.global.f64 	%fd10, [%rd12];
	add.f64 	%fd11, %fd8, %fd10;
	st.global.f64 	[%rd12], %fd11;
	ld.global.f64 	%fd12, [%rd13];
	add.f64 	%fd13, %fd8, %fd12;
	st.global.f64 	[%rd13], %fd13;
	ld.global.f64 	%fd14, [%rd11];
	sub.f64 	%fd15, %fd14, %fd8;
	st.global.f64 	[%rd11], %fd15;
	add.s32 	%r9, %r9, %r3;
	setp.lt.u32 	%p2, %r9, 10000;
	@%p2 bra 	$L__BB2_2;
$L__BB2_3:
	bar.sync 	0;
	ret;

}
	// .globl	_Z7Connect8dev_data
.visible .entry _Z7Connect8dev_data(
	.param .align 8 .b8 _Z7Connect8dev_data_param_0[56]
)
{
	.reg .pred 	%p<6>;
	.reg .b16 	%rs<6>;
	.reg .b32 	%r<17>;
	.reg .b64 	%rd<17>;
	.reg .b64 	%fd<5>;

	ld.param.u64 	%rd1, [_Z7Connect8dev_data_param_0];
	ld.param.u64 	%rd2, [_Z7Connect8dev_data_param_0+8];
	ld.param.u64 	%rd3, [_Z7Connect8dev_data_param_0+16];
	ld.param.u64 	%rd4, [_Z7Connect8dev_data_param_0+24];
	mov.u32 	%r9, %tid.x;
	mov.u32 	%r10, %ctaid.x;
	mov.u32 	%r11, %ntid.x;
	mad.lo.s32 	%r1, %r10, %r11, %r9;
	mov.u32 	%r12, %nctaid.x;
	mul.lo.s32 	%r2, %r11, %r12;
	add.s32 	%r15, %r1, 100;
	setp.gt.u32 	%p1, %r15, 9999;
	@%p1 bra 	$L__BB3_3;
	cvta.to.global.u64 	%rd5, %rd4;
	cvta.to.global.u64 	%rd6, %rd2;
$L__BB3_2:
	mul.wide.u32 	%rd9, %r15, 8;
	add.s64 	%rd10, %rd6, %rd9;
	ld.global.f64 	%fd1, [%rd10];
	add.s32 	%r13, %r15, -100;
	mul.wide.u32 	%rd11, %r13, 8;
	add.s64 	%rd12, %rd5, %rd11;
	ld.global.f64 	%fd2, [%rd12];
	st.global.f64 	[%rd10], %fd2;
	st.global.f64 	[%rd12], %fd1;
	add.s32 	%r15, %r15, %r2;
	setp.lt.u32 	%p2, %r15, 10000;
	@%p2 bra 	$L__BB3_2;
$L__BB3_3:
	bar.sync 	0;
	add.s32 	%r16, %r1, 1;
	setp.gt.u32 	%p3, %r16, 9999;
	@%p3 bra 	$L__BB3_8;
	cvta.to.global.u64 	%rd7, %rd3;
	cvta.to.global.u64 	%rd8, %rd1;
$L__BB3_5:
	cvt.u16.u32 	%rs1, %r16;
	mul.lo.s16 	%rs2, %rs1, 23593;
	shl.b16 	%rs3, %rs2, 14;
	shr.u16 	%rs4, %rs2, 2;
	or.b16  	%rs5, %rs4, %rs3;
	setp.lt.u16 	%p4, %rs5, 656;
	@%p4 bra 	$L__BB3_7;
	mul.wide.u32 	%rd13, %r16, 8;
	add.s64 	%rd14, %rd8, %rd13;
	ld.global.f64 	%fd3, [%rd14];
	add.s32 	%r14, %r16, -1;
	mul.wide.u32 	%rd15, %r14, 8;
	add.s64 	%rd16, %rd7, %rd15;
	ld.global.f64 	%fd4, [%rd16];
	st.global.f64 	[%rd14], %fd4;
	st.global.f64 	[%rd16], %fd3;
$L__BB3_7:
	add.s32 	%r16, %r16, %r2;
	setp.lt.u32 	%p5, %r16, 10000;
	@%p5 bra 	$L__BB3_5;
$L__BB3_8:
	bar.sync 	0;
	ret;

}
	// .globl	_Z8Boundary8dev_data
.visible .entry _Z8Boundary8dev_data(
	.param .align 8 .b8 _Z8Boundary8dev_data_param_0[56]
)
{
	.reg .pred 	%p<5>;
	.reg .b32 	%r<14>;
	.reg .b64 	%rd<15>;
	.reg .b64 	%fd<9>;

	ld.param.u64 	%rd1, [_Z8Boundary8dev_data_param_0];
	ld.param.u64 	%rd2, [_Z8Boundary8dev_data_param_0+8];
	ld.param.u64 	%rd3, [_Z8Boundary8dev_data_param_0+16];
	ld.param.u64 	%rd4, [_Z8Boundary8dev_data_param_0+24];
	mov.u32 	%r7, %tid.x;
	mov.u32 	%r8, %ctaid.x;
	mov.u32 	%r9, %ntid.x;
	mad.lo.s32 	%r13, %r8, %r9, %r7;
	mov.u32 	%r10, %nctaid.x;
	mul.lo.s32 	%r2, %r9, %r10;
	setp.gt.u32 	%p1, %r13, 99;
	@%p1 bra 	$L__BB4_3;
	cvta.to.global.u64 	%rd5, %rd3;
	cvta.to.global.u64 	%rd6, %rd1;
	mov.u32 	%r12, %r13;
$L__BB4_2:
	mul.lo.s32 	%r11, %r12, 100;
	mul.wide.u32 	%rd9, %r11, 8;
	add.s64 	%rd10, %rd5, %rd9;
	ld.global.f64 	%fd1, [%rd10+792];
	neg.f64 	%fd2, %fd1;
	st.global.f64 	[%rd10+792], %fd2;
	add.s64 	%rd11, %rd6, %rd9;
	ld.global.f64 	%fd3, [%rd11];
	neg.f64 	%fd4, %fd3;
	st.global.f64 	[%rd11], %fd4;
	add.s32 	%r12, %r12, %r2;
	setp.lt.u32 	%p2, %r12, 100;
	@%p2 bra 	$L__BB4_2;
$L__BB4_3:
	setp.gt.u32 	%p3, %r13, 99;
	bar.sync 	0;
	@%p3 bra 	$L__BB4_6;
	cvta.to.global.u64 	%rd7, %rd4;
	cvta.to.global.u64 	%rd8, %rd2;
$L__BB4_5:
	mul.wide.u32 	%rd12, %r13, 8;
	add.s64 	%rd13, %rd7, %rd12;
	ld.global.f64 	%fd5, [%rd13+79200];
	neg.f64 	%fd6, %fd5;
	st.global.f64 	[%rd13+79200], %fd6;
	add.s64 	%rd14, %rd8, %rd12;
	ld.global.f64 	%fd7, [%rd14];
	neg.f64 	%fd8, %fd7;
	st.global.f64 	[%rd14], %fd8;
	add.s32 	%r13, %r13, %r2;
	setp.lt.u32 	%p4, %r13, 100;
	@%p4 bra 	$L__BB4_5;
$L__BB4_6:
	bar.sync 	0;
	ret;

}
	// .globl	_Z6Result8dev_datai
.visible .entry _Z6Result8dev_datai(
	.param .align 8 .b8 _Z6Result8dev_datai_param_0[56],
	.param .u32 _Z6Result8dev_datai_param_1
)
{
	.reg .b32 	%r<5>;
	.reg .b64 	%rd<14>;
	.reg .b64 	%fd<4>;

	ld.param.u64 	%rd1, [_Z6Result8dev_datai_param_0+48];
	ld.param.u64 	%rd2, [_Z6Result8dev_datai_param_0+32];
	ld.param.u64 	%rd3, [_Z6Result8dev_datai_param_0+24];
	ld.param.u64 	%rd4, [_Z6Result8dev_datai_param_0+8];
	ld.param.u32 	%r1, [_Z6Result8dev_datai_param_1];
	cvta.to.global.u64 	%rd5, %rd4;
	cvta.to.global.u64 	%rd6, %rd3;
	cvta.to.global.u64 	%rd7, %rd2;
	cvta.to.global.u64 	%rd8, %rd1;
	ld.global.u32 	%r2, [%rd8];
	ld.global.u32 	%r3, [%rd8+4];
	mad.lo.s32 	%r4, %r2, 100, %r3;
	mul.wide.s32 	%rd9, %r4, 8;
	add.s64 	%rd10, %rd5, %rd9;
	ld.global.f64 	%fd1, [%rd10];
	add.s64 	%rd11, %rd6, %rd9;
	ld.global.f64 	%fd2, [%rd11];
	add.f64 	%fd3, %fd1, %fd2;
	mul.wide.s32 	%rd12, %r1, 8;
	add.s64 	%rd13, %rd7, %rd12;
	st.global.f64 	[%rd13], %fd3;
	ret;

}


// ===== COMPILED SASS (sm_100) =====

	.target	sm_100

	.elftype	@"ET_EXEC"


//--------------------- .note.nv.tkinfo           --------------------------
	.section	.note.nv.tkinfo,"",@"SHT_NOTE"
	.sectionflags	@"SHF_NOTE_NV_TKINFO"
	.tkinfo
        /*0018*/ 	.word	0x00000002
        /*0030*/ 	.string	""
        /*0030*/ 	.string	"ptxas"
        /*0030*/ 	.string	"Cuda compilation tools, release 13.0, V13.0.88"
        /*0030*/ 	.string	"Build cuda_13.0.r13.0/compiler.36424714_0"
        /*0030*/ 	.string	"-arch sm_100 -m 64 "



//--------------------- .note.nv.cuinfo           --------------------------
	.section	.note.nv.cuinfo,"",@"SHT_NOTE"
	.sectionflags	@"SHF_NOTE_NV_CUINFO"
        /*0018*/ 	.short	0x0002
        /*001a*/ 	.short	0x0064
        /*001c*/ 	.short	0x0082
	.zero		2


//--------------------- .nv.info                  --------------------------
	.section	.nv.info,"",@"SHT_CUDA_INFO"
	.align	4


	//----- nvinfo : EIATTR_REGCOUNT
	.align		4
        /*0000*/ 	.byte	0x04, 0x2f
        /*0002*/ 	.short	(.L_1 - .L_0)
	.align		4
.L_0:
        /*0004*/ 	.word	index@(_Z10initialize8dev_data)
        /*0008*/ 	.word	0x00000018


	//----- nvinfo : EIATTR_FRAME_SIZE
	.align		4
.L_1:
        /*000c*/ 	.byte	0x04, 0x11
        /*000e*/ 	.short	(.L_3 - .L_2)
	.align		4
.L_2:
        /*0010*/ 	.word	index@(_Z10initialize8dev_data)
        /*0014*/ 	.word	0x00000000


	//----- nvinfo : EIATTR_REGCOUNT
	.align		4
.L_3:
        /*0018*/ 	.byte	0x04, 0x2f
        /*001a*/ 	.short	(.L_5 - .L_4)
	.align		4
.L_4:
        /*001c*/ 	.word	index@(_Z6Source8dev_datad)
        /*0020*/ 	.word	0x00000014


	//----- nvinfo : EIATTR_FRAME_SIZE
	.align		4
.L_5:
        /*0024*/ 	.byte	0x04, 0x11
        /*0026*/ 	.short	(.L_7 - .L_6)
	.align		4
.L_6:
        /*0028*/ 	.word	index@(_Z6Source8dev_datad)
        /*002c*/ 	.word	0x00000000


	//----- nvinfo : EIATTR_REGCOUNT
	.align		4
.L_7:
        /*0030*/ 	.byte	0x04, 0x2f
        /*0032*/ 	.short	(.L_9 - .L_8)
	.align		4
.L_8:
        /*0034*/ 	.word	index@(_Z7Scatter8dev_data)
        /*0038*/ 	.word	0x00000018


	//----- nvinfo : EIATTR_FRAME_SIZE
	.align		4
.L_9:
        /*003c*/ 	.byte	0x04, 0x11
        /*003e*/ 	.short	(.L_11 - .L_10)
	.align		4
.L_10:
        /*0040*/ 	.word	index@(_Z7Scatter8dev_data)
        /*0044*/ 	.word	0x00000000


	//----- nvinfo : EIATTR_REGCOUNT
	.align		4
.L_11:
        /*0048*/ 	.byte	0x04, 0x2f
        /*004a*/ 	.short	(.L_13 - .L_12)
	.align		4
.L_12:
        /*004c*/ 	.word	index@(_Z7Connect8dev_data)
        /*0050*/ 	.word	0x00000012


	//----- nvinfo : EIATTR_FRAME_SIZE
	.align		4
.L_13:
        /*0054*/ 	.byte	0x04, 0x11
        /*0056*/ 	.short	(.L_15 - .L_14)
	.align		4
.L_14:
        /*0058*/ 	.word	index@(_Z7Connect8dev_data)
        /*005c*/ 	.word	0x00000000


	//----- nvinfo : EIATTR_REGCOUNT
	.align		4
.L_15:
        /*0060*/ 	.byte	0x04, 0x2f
        /*0062*/ 	.short	(.L_17 - .L_16)
	.align		4
.L_16:
        /*0064*/ 	.word	index@(_Z8Boundary8dev_data)
        /*0068*/ 	.word	0x00000018


	//----- nvinfo : EIATTR_FRAME_SIZE
	.align		4
.L_17:
        /*006c*/ 	.byte	0x04, 0x11
        /*006e*/ 	.short	(.L_19 - .L_18)
	.align		4
.L_18:
        /*0070*/ 	.word	index@(_Z8Boundary8dev_data)
        /*0074*/ 	.word	0x00000000


	//----- nvinfo : EIATTR_REGCOUNT
	.align		4
.L_19:
        /*0078*/ 	.byte	0x04, 0x2f
        /*007a*/ 	.short	(.L_21 - .L_20)
	.align		4
.L_20:
        /*007c*/ 	.word	index@(_Z6Result8dev_datai)
        /*0080*/ 	.word	0x00000010


	//----- nvinfo : EIATTR_FRAME_SIZE
	.align		4
.L_21:
        /*0084*/ 	.byte	0x04, 0x11
        /*0086*/ 	.short	(.L_23 - .L_22)
	.align		4
.L_22:
        /*0088*/ 	.word	index@(_Z6Result8dev_datai)
        /*008c*/ 	.word	0x00000000


	//----- nvinfo : EIATTR_MIN_STACK_SIZE
	.align		4
.L_23:
        /*0090*/ 	.byte	0x04, 0x12
        /*0092*/ 	.short	(.L_25 - .L_24)
	.align		4
.L_24:
        /*0094*/ 	.word	index@(_Z6Result8dev_datai)
        /*0098*/ 	.word	0x00000000


	//----- nvinfo : EIATTR_MIN_STACK_SIZE
	.align		4
.L_25:
        /*009c*/ 	.byte	0x04, 0x12
        /*009e*/ 	.short	(.L_27 - .L_26)
	.align		4
.L_26:
        /*00a0*/ 	.word	index@(_Z8Boundary8dev_data)
        /*00a4*/ 	.word	0x00000000


	//----- nvinfo : EIATTR_MIN_STACK_SIZE
	.align		4
.L_27:
        /*00a8*/ 	.byte	0x04, 0x12
        /*00aa*/ 	.short	(.L_29 - .L_28)
	.align		4
.L_28:
        /*00ac*/ 	.word	index@(_Z7Connect8dev_data)
        /*00b0*/ 	.word	0x00000000


	//----- nvinfo : EIATTR_MIN_STACK_SIZE
	.align		4
.L_29:
        /*00b4*/ 	.byte	0x04, 0x12
        /*00b6*/ 	.short	(.L_31 - .L_30)
	.align		4
.L_30:
        /*00b8*/ 	.word	index@(_Z7Scatter8dev_data)
        /*00bc*/ 	.word	0x00000000


	//----- nvinfo : EIATTR_MIN_STACK_SIZE
	.align		4
.L_31:
        /*00c0*/ 	.byte	0x04, 0x12
        /*00c2*/ 	.short	(.L_33 - .L_32)
	.align		4
.L_32:
        /*00c4*/ 	.word	index@(_Z6Source8dev_datad)
        /*00c8*/ 	.word	0x00000000


	//----- nvinfo : EIATTR_MIN_STACK_SIZE
	.align		4
.L_33:
        /*00cc*/ 	.byte	0x04, 0x12
        /*00ce*/ 	.short	(.L_35 - .L_34)
	.align		4
.L_34:
        /*00d0*/ 	.word	index@(_Z10initialize8dev_data)
        /*00d4*/ 	.word	0x00000000
.L_35:


//--------------------- .nv.compat                --------------------------
	.section	.nv.compat,"",@"SHT_CUDA_COMPAT_INFO"
	.align	4
        /*0000*/ 	.byte	0x02, 0x09, 0x00, 0x00, 0x02, 0x02, 0x01, 0x00, 0x02, 0x05, 0x05, 0x00, 0x03, 0x07, 0x01, 0x01
        /*0010*/ 	.byte	0x02, 0x03, 0x00, 0x00, 0x02, 0x06, 0x01, 0x00, 0x04, 0x0b, 0x08, 0x00, 0x01, 0x00, 0x00, 0x00
        /*0020*/ 	.byte	0x00, 0x00, 0x00, 0x00


//--------------------- .nv.info._Z6Result8dev_datai --------------------------
	.section	.nv.info._Z6Result8dev_datai,"",@"SHT_CUDA_INFO"
	.sectionflags	@""
	.align	4


	//----- nvinfo : EIATTR_CUDA_API_VERSION
	.align		4
        /*0000*/ 	.byte	0x04, 0x37
        /*0002*/ 	.short	(.L_37 - .L_36)
.L_36:
        /*0004*/ 	.word	0x00000082


	//----- nvinfo : EIATTR_KPARAM_INFO
	.align		4
.L_37:
        /*0008*/ 	.byte	0x04, 0x17
        /*000a*/ 	.short	(.L_39 - .L_38)
.L_38:
        /*000c*/ 	.word	0x00000000
        /*0010*/ 	.short	0x0001
        /*0012*/ 	.short	0x0038
        /*0014*/ 	.byte	0x00, 0xf0, 0x11, 0x00


	//----- nvinfo : EIATTR_KPARAM_INFO
	.align		4
.L_39:
        /*0018*/ 	.byte	0x04, 0x17
        /*001a*/ 	.short	(.L_41 - .L_40)
.L_40:
        /*001c*/ 	.word	0x00000000
        /*0020*/ 	.short	0x0000
        /*0022*/ 	.short	0x0000
        /*0024*/ 	.byte	0x00, 0xf0, 0xe1, 0x00


	//----- nvinfo : EIATTR_SPARSE_MMA_MASK
	.align		4
.L_41:
        /*0028*/ 	.byte	0x03, 0x50
        /*002a*/ 	.short	0x0000


	//----- nvinfo : EIATTR_MAXREG_COUNT
	.align		4
        /*002c*/ 	.byte	0x03, 0x1b
        /*002e*/ 	.short	0x00ff


	//----- nvinfo : EIATTR_MERCURY_ISA_VERSION
	.align		4
        /*0030*/ 	.byte	0x03, 0x5f
        /*0032*/ 	.short	0x0101


	//----- nvinfo : EIATTR_VRC_CTA_INIT_COUNT
	.align		4
        /*0034*/ 	.byte	0x02, 0x4a
	.zero		1
	.zero		1


	//----- nvinfo : EIATTR_EXIT_INSTR_OFFSETS
	.align		4
        /*0038*/ 	.byte	0x04, 0x1c
        /*003a*/ 	.short	(.L_43 - .L_42)


	//   ....[0]....
.L_42:
        /*003c*/ 	.word	0x00000110


	//----- nvinfo : EIATTR_CBANK_PARAM_SIZE
	.align		4
.L_43:
        /*0040*/ 	.byte	0x03, 0x19
        /*0042*/ 	.short	0x003c


	//----- nvinfo : EIATTR_PARAM_CBANK
	.align		4
        /*0044*/ 	.byte	0x04, 0x0a
        /*0046*/ 	.short	(.L_45 - .L_44)
	.align		4
.L_44:
        /*0048*/ 	.word	index@(.nv.constant0._Z6Result8dev_datai)
        /*004c*/ 	.short	0x0380
        /*004e*/ 	.short	0x003c


	//----- nvinfo : EIATTR_SW_WAR
	.align		4
.L_45:
        /*0050*/ 	.byte	0x04, 0x36
        /*0052*/ 	.short	(.L_47 - .L_46)
.L_46:
        /*0054*/ 	.word	0x00000008
.L_47:


//--------------------- .nv.info._Z8Boundary8dev_data --------------------------
	.section	.nv.info._Z8Boundary8dev_data,"",@"SHT_CUDA_INFO"
	.sectionflags	@""
	.align	4


	//----- nvinfo : EIATTR_CUDA_API_VERSION
	.align		4
        /*0000*/ 	.byte	0x04, 0x37
        /*0002*/ 	.short	(.L_49 - .L_48)
.L_48:
        /*0004*/ 	.word	0x00000082


	//----- nvinfo : EIATTR_KPARAM_INFO
	.align		4
.L_49:
        /*0008*/ 	.byte	0x04, 0x17
        /*000a*/ 	.short	(.L_51 - .L_50)
.L_50:
        /*000c*/ 	.word	0x00000000
        /*0010*/ 	.short	0x0000
        /*0012*/ 	.short	0x0000
        /*0014*/ 	.byte	0x00, 0xf0, 0xe1, 0x00


	//----- nvinfo : EIATTR_SPARSE_MMA_MASK
	.align		4
.L_51:
        /*0018*/ 	.byte	0x03, 0x50
        /*001a*/ 	.short	0x0000


	//----- nvinfo : EIATTR_MAXREG_COUNT
	.align		4
        /*001c*/ 	.byte	0x03, 0x1b
        /*001e*/ 	.short	0x00ff


	//----- nvinfo : EIATTR_NUM_BARRIERS
	.align		4
        /*0020*/ 	.byte	0x02, 0x4c
        /*0022*/ 	.byte	0x01
	.zero		1


	//----- nvinfo : EIATTR_MERCURY_ISA_VERSION
	.align		4
        /*0024*/ 	.byte	0x03, 0x5f
        /*0026*/ 	.short	0x0101


	//----- nvinfo : EIATTR_VRC_CTA_INIT_COUNT
	.align		4
        /*0028*/ 	.byte	0x02, 0x4a
	.zero		1
	.zero		1


	//----- nvinfo : EIATTR_EXIT_INSTR_OFFSETS
	.align		4
        /*002c*/ 	.byte	0x04, 0x1c
        /*002e*/ 	.short	(.L_53 - .L_52)


	//   ....[0]....
.L_52:
        /*0030*/ 	.word	0x000002e0


	//----- nvinfo : EIATTR_CRS_STACK_SIZE
	.align		4
.L_53:
        /*0034*/ 	.byte	0x04, 0x1e
        /*0036*/ 	.short	(.L_55 - .L_54)
.L_54:
        /*0038*/ 	.word	0x00000000


	//----- nvinfo : EIATTR_CBANK_PARAM_SIZE
	.align		4
.L_55:
        /*003c*/ 	.byte	0x03, 0x19
        /*003e*/ 	.short	0x0038


	//----- nvinfo : EIATTR_PARAM_CBANK
	.align		4
        /*0040*/ 	.byte	0x04, 0x0a
        /*0042*/ 	.short	(.L_57 - .L_56)
	.align		4
.L_56:
        /*0044*/ 	.word	index@(.nv.constant0._Z8Boundary8dev_data)
        /*0048*/ 	.short	0x0380
        /*004a*/ 	.short	0x0038


	//----- nvinfo : EIATTR_SW_WAR
	.align		4
.L_57:
        /*004c*/ 	.byte	0x04, 0x36
        /*004e*/ 	.short	(.L_59 - .L_58)
.L_58:
        /*0050*/ 	.word	0x00000008
.L_59:


//--------------------- .nv.info._Z7Connect8dev_data --------------------------
	.section	.nv.info._Z7Connect8dev_data,"",@"SHT_CUDA_INFO"
	.sectionflags	@""
	.align	4


	//----- nvinfo : EIATTR_CUDA_API_VERSION
	.align		4
        /*0000*/ 	.byte	0x04, 0x37
        /*0002*/ 	.short	(.L_61 - .L_60)
.L_60:
        /*0004*/ 	.word	0x00000082


	//----- nvinfo : EIATTR_KPARAM_INFO
	.align		4
.L_61:
        /*0008*/ 	.byte	0x04, 0x17
        /*000a*/ 	.short	(.L_63 - .L_62)
.L_62:
        /*000c*/ 	.word	0x00000000
        /*0010*/ 	.short	0x0000
        /*0012*/ 	.short	0x0000
        /*0014*/ 	.byte	0x00, 0xf0, 0xe1, 0x00


	//----- nvinfo : EIATTR_SPARSE_MMA_MASK
	.align		4
.L_63:
        /*0018*/ 	.byte	0x03, 0x50
        /*001a*/ 	.short	0x0000


	//----- nvinfo : EIATTR_MAXREG_COUNT
	.align		4
        /*001c*/ 	.byte	0x03, 0x1b
        /*001e*/ 	.short	0x00ff


	//----- nvinfo : EIATTR_NUM_BARRIERS
	.align		4
        /*0020*/ 	.byte	0x02, 0x4c
        /*0022*/ 	.byte	0x01
	.zero		1


	//----- nvinfo : EIATTR_MERCURY_ISA_VERSION
	.align		4
        /*0024*/ 	.byte	0x03, 0x5f
        /*0026*/ 	.short	0x0101


	//----- nvinfo : EIATTR_VRC_CTA_INIT_COUNT
	.align		4
        /*0028*/ 	.byte	0x02, 0x4a
	.zero		1
	.zero		1


	//----- nvinfo : EIATTR_EXIT_INSTR_OFFSETS
	.align		4
        /*002c*/ 	.byte	0x04, 0x1c
        /*002e*/ 	.short	(.L_65 - .L_64)


	//   ....[0]....
.L_64:
        /*0030*/ 	.word	0x00000370


	//----- nvinfo : EIATTR_CRS_STACK_SIZE
	.align		4
.L_65:
        /*0034*/ 	.byte	0x04, 0x1e
        /*0036*/ 	.short	(.L_67 - .L_66)
.L_66:
        /*0038*/ 	.word	0x00000000


	//----- nvinfo : EIATTR_CBANK_PARAM_SIZE
	.align		4
.L_67:
        /*003c*/ 	.byte	0x03, 0x19
        /*003e*/ 	.short	0x0038


	//----- nvinfo : EIATTR_PARAM_CBANK
	.align		4
        /*0040*/ 	.byte	0x04, 0x0a
        /*0042*/ 	.short	(.L_69 - .L_68)
	.align		4
.L_68:
        /*0044*/ 	.word	index@(.nv.constant0._Z7Connect8dev_data)
        /*0048*/ 	.short	0x0380
        /*004a*/ 	.short	0x0038


	//----- nvinfo : EIATTR_SW_WAR
	.align		4
.L_69:
        /*004c*/ 	.byte	0x04, 0x36
        /*004e*/ 	.short	(.L_71 - .L_70)
.L_70:
        /*0050*/ 	.word	0x00000008
.L_71:


//--------------------- .nv.info._Z7Scatter8dev_data --------------------------
	.section	.nv.info._Z7Scatter8dev_data,"",@"SHT_CUDA_INFO"
	.sectionflags	@""
	.align	4


	//----- nvinfo : EIATTR_CUDA_API_VERSION
	.align		4
        /*0000*/ 	.byte	0x04, 0x37
        /*0002*/ 	.short	(.L_73 - .L_72)
.L_72:
        /*0004*/ 	.word	0x00000082


	//----- nvinfo : EIATTR_KPARAM_INFO
	.align		4
.L_73:
        /*0008*/ 	.byte	0x04, 0x17
        /*000a*/ 	.short	(.L_75 - .L_74)
.L_74:
        /*000c*/ 	.word	0x00000000
        /*0010*/ 	.short	0x0000
        /*0012*/ 	.short	0x0000
        /*0014*/ 	.byte	0x00, 0xf0, 0xe1, 0x00


	//----- nvinfo : EIATTR_SPARSE_MMA_MASK
	.align		4
.L_75:
        /*0018*/ 	.byte	0x03, 0x50
        /*001a*/ 	.short	0x0000


	//----- nvinfo : EIATTR_MAXREG_COUNT
	.align		4
        /*001c*/ 	.byte	0x03, 0x1b
        /*001e*/ 	.short	0x00ff


	//----- nvinfo : EIATTR_NUM_BARRIERS
	.align		4
        /*0020*/ 	.byte	0x02, 0x4c
        /*0022*/ 	.byte	0x01
	.zero		1


	//----- nvinfo : EIATTR_MERCURY_ISA_VERSION
	.align		4
        /*0024*/ 	.byte	0x03, 0x5f
        /*0026*/ 	.short	0x0101


	//----- nvinfo : EIATTR_VRC_CTA_INIT_COUNT
	.align		4
        /*0028*/ 	.byte	0x02, 0x4a
	.zero		1
	.zero		1


	//----- nvinfo : EIATTR_EXIT_INSTR_OFFSETS
	.align		4
        /*002c*/ 	.byte	0x04, 0x1c
        /*002e*/ 	.short	(.L_77 - .L_76)


	//   ....[0]....
.L_76:
        /*0030*/ 	.word	0x00000300


	//----- nvinfo : EIATTR_CRS_STACK_SIZE
	.align		4
.L_77:
        /*0034*/ 	.byte	0x04, 0x1e
        /*0036*/ 	.short	(.L_79 - .L_78)
.L_78:
        /*0038*/ 	.word	0x00000000


	//----- nvinfo : EIATTR_CBANK_PARAM_SIZE
	.align		4
.L_79:
        /*003c*/ 	.byte	0x03, 0x19
        /*003e*/ 	.short	0x0038


	//----- nvinfo : EIATTR_PARAM_CBANK
	.align		4
        /*0040*/ 	.byte	0x04, 0x0a
        /*0042*/ 	.short	(.L_81 - .L_80)
	.align		4
.L_80:
        /*0044*/ 	.word	index@(.nv.constant0._Z7Scatter8dev_data)
        /*0048*/ 	.short	0x0380
        /*004a*/ 	.short	0x0038


	//----- nvinfo : EIATTR_SW_WAR
	.align		4
.L_81:
        /*004c*/ 	.byte	0x04, 0x36
        /*004e*/ 	.short	(.L_83 - .L_82)
.L_82:
        /*0050*/ 	.word	0x00000008
.L_83:


//--------------------- .nv.info._Z6Source8dev_datad --------------------------
	.section	.nv.info._Z6Source8dev_datad,"",@"SHT_CUDA_INFO"
	.sectionflags	@""
	.align	4


	//----- nvinfo : EIATTR_CUDA_API_VERSION
	.align		4
        /*0000*/ 	.byte	0x04, 0x37
        /*0002*/ 	.short	(.L_85 - .L_84)
.L_84:
        /*0004*/ 	.word	0x00000082


	//----- nvinfo : EIATTR_KPARAM_INFO
	.align		4
.L_85:
        /*0008*/ 	.byte	0x04, 0x17
        /*000a*/ 	.short	(.L_87 - .L_86)
.L_86:
        /*000c*/ 	.word	0x00000000
        /*0010*/ 	.short	0x0001
        /*0012*/ 	.short	0x0038
        /*0014*/ 	.byte	0x00, 0xf0, 0x21, 0x00


	//----- nvinfo : EIATTR_KPARAM_INFO
	.align		4
.L_87:
        /*0018*/ 	.byte	0x04, 0x17
        /*001a*/ 	.short	(.L_89 - .L_88)
.L_88:
        /*001c*/ 	.word	0x00000000
        /*0020*/ 	.short	0x0000
        /*0022*/ 	.short	0x0000
        /*0024*/ 	.byte	0x00, 0xf0, 0xe1, 0x00


	//----- nvinfo : EIATTR_SPARSE_MMA_MASK
	.align		4
.L_89:
        /*0028*/ 	.byte	0x03, 0x50
        /*002a*/ 	.short	0x0000


	//----- nvinfo : EIATTR_MAXREG_COUNT
	.align		4
        /*002c*/ 	.byte	0x03, 0x1b
        /*002e*/ 	.short	0x00ff


	//----- nvinfo : EIATTR_NUM_BARRIERS
	.align		4
        /*0030*/ 	.byte	0x02, 0x4c
        /*0032*/ 	.byte	0x01
	.zero		1


	//----- nvinfo : EIATTR_MERCURY_ISA_VERSION
	.align		4
        /*0034*/ 	.byte	0x03, 0x5f
        /*0036*/ 	.short	0x0101


	//----- nvinfo : EIATTR_VRC_CTA_INIT_COUNT
	.align		4
        /*0038*/ 	.byte	0x02, 0x4a
	.zero		1
	.zero		1


	//----- nvinfo : EIATTR_EXIT_INSTR_OFFSETS
	.align		4
        /*003c*/ 	.byte	0x04, 0x1c
        /*003e*/ 	.short	(.L_91 - .L_90)


	//   ....[0]....
.L_90:
        /*0040*/ 	.word	0x000001c0


	//----- nvinfo : EIATTR_CBANK_PARAM_SIZE
	.align		4
.L_91:
        /*0044*/ 	.byte	0x03, 0x19
        /*0046*/ 	.short	0x0040


	//----- nvinfo : EIATTR_PARAM_CBANK
	.align		4
        /*0048*/ 	.byte	0x04, 0x0a
        /*004a*/ 	.short	(.L_93 - .L_92)
	.align		4
.L_92:
        /*004c*/ 	.word	index@(.nv.constant0._Z6Source8dev_datad)
        /*0050*/ 	.short	0x0380
        /*0052*/ 	.short	0x0040


	//----- nvinfo : EIATTR_SW_WAR
	.align		4
.L_93:
        /*0054*/ 	.byte	0x04, 0x36
        /*0056*/ 	.short	(.L_95 - .L_94)
.L_94:
        /*0058*/ 	.word	0x00000008
.L_95:


//--------------------- .nv.info._Z10initialize8dev_data --------------------------
	.section	.nv.info._Z10initialize8dev_data,"",@"SHT_CUDA_INFO"
	.sectionflags	@""
	.align	4


	//----- nvinfo : EIATTR_CUDA_API_VERSION
	.align		4
        /*0000*/ 	.byte	0x04, 0x37
        /*0002*/ 	.short	(.L_97 - .L_96)
.L_96:
        /*0004*/ 	.word	0x00000082


	//----- nvinfo : EIATTR_KPARAM_INFO
	.align		4
.L_97:
        /*0008*/ 	.byte	0x04, 0x17
        /*000a*/ 	.short	(.L_99 - .L_98)
.L_98:
        /*000c*/ 	.word	0x00000000
        /*0010*/ 	.short	0x0000
        /*0012*/ 	.short	0x0000
        /*0014*/ 	.byte	0x00, 0xf0, 0xe1, 0x00


	//----- nvinfo : EIATTR_SPARSE_MMA_MASK
	.align		4
.L_99:
        /*0018*/ 	.byte	0x03, 0x50
        /*001a*/ 	.short	0x0000


	//----- nvinfo : EIATTR_MAXREG_COUNT
	.align		4
        /*001c*/ 	.byte	0x03, 0x1b
        /*001e*/ 	.short	0x00ff


	//----- nvinfo : EIATTR_NUM_BARRIERS
	.align		4
        /*0020*/ 	.byte	0x02, 0x4c
        /*0022*/ 	.byte	0x01
	.zero		1


	//----- nvinfo : EIATTR_MERCURY_ISA_VERSION
	.align		4
        /*0024*/ 	.byte	0x03, 0x5f
        /*0026*/ 	.short	0x0101


	//----- nvinfo : EIATTR_VRC_CTA_INIT_COUNT
	.align		4
        /*0028*/ 	.byte	0x02, 0x4a
	.zero		1
	.zero		1


	//----- nvinfo : EIATTR_EXIT_INSTR_OFFSETS
	.align		4
        /*002c*/ 	.byte	0x04, 0x1c
        /*002e*/ 	.short	(.L_101 - .L_100)


	//   ....[0]....
.L_100:
        /*0030*/ 	.word	0x00000240


	//----- nvinfo : EIATTR_CRS_STACK_SIZE
	.align		4
.L_101:
        /*0034*/ 	.byte	0x04, 0x1e
        /*0036*/ 	.short	(.L_103 - .L_102)
.L_102:
        /*0038*/ 	.word	0x00000000


	//----- nvinfo : EIATTR_CBANK_PARAM_SIZE
	.align		4
.L_103:
        /*003c*/ 	.byte	0x03, 0x19
        /*003e*/ 	.short	0x0038


	//----- nvinfo : EIATTR_PARAM_CBANK
	.align		4
        /*0040*/ 	.byte	0x04, 0x0a
        /*0042*/ 	.short	(.L_105 - .L_104)
	.align		4
.L_104:
        /*0044*/ 	.word	index@(.nv.constant0._Z10initialize8dev_data)
        /*0048*/ 	.short	0x0380
        /*004a*/ 	.short	0x0038


	//----- nvinfo : EIATTR_SW_WAR
	.align		4
.L_105:
        /*004c*/ 	.byte	0x04, 0x36
        /*004e*/ 	.short	(.L_107 - .L_106)
.L_106:
        /*0050*/ 	.word	0x00000008
.L_107:


//--------------------- .nv.callgraph             --------------------------
	.section	.nv.callgraph,"",@"SHT_CUDA_CALLGRAPH"
	.align	4
	.sectionentsize	8
	.align		4
        /*0000*/ 	.word	0x00000000
	.align		4
        /*0004*/ 	.word	0xffffffff
	.align		4
        /*0008*/ 	.word	0x00000000
	.align		4
        /*000c*/ 	.word	0xfffffffe
	.align		4
        /*0010*/ 	.word	0x00000000
	.align		4
        /*0014*/ 	.word	0xfffffffd
	.align		4
        /*0018*/ 	.word	0x00000000
	.align		4
        /*001c*/ 	.word	0xfffffffc


//--------------------- .text._Z6Result8dev_datai --------------------------
	.section	.text._Z6Result8dev_datai,"ax",@progbits
	.align	128
        .global         _Z6Result8dev_datai
        .type           _Z6Result8dev_datai,@function
        .size           _Z6Result8dev_datai,(.L_x_26 - _Z6Result8dev_datai)
        .other          _Z6Result8dev_datai,@"STO_CUDA_ENTRY STV_DEFAULT"
_Z6Result8dev_datai:
.text._Z6Result8dev_datai:
[----:B------:R-:W-:Y:S08]  /*0000*/  LDC R1, c[0x0][0x37c] ;  /* 0x0000df00ff017b82 */ /* 0x000ff00000000800 */
[----:B------:R-:W0:Y:S01]  /*0010*/  LDC.64 R2, c[0x0][0x3b0] ;  /* 0x0000ec00ff027b82 */ /* 0x000e220000000a00 */
[----:B------:R-:W0:Y:S07]  /*0020*/  LDCU.64 UR4, c[0x0][0x358] ;  /* 0x00006b00ff0477ac */ /* 0x000e2e0008000a00 */
[----:B------:R-:W1:Y:S08]  /*0030*/  LDC.64 R4, c[0x0][0x388] ;  /* 0x0000e200ff047b82 */ /* 0x000e700000000a00 */
[----:B------:R-:W2:Y:S01]  /*0040*/  LDC.64 R6, c[0x0][0x398] ;  /* 0x0000e600ff067b82 */ /* 0x000ea20000000a00 */
[----:B0-----:R-:W3:Y:S07]  /*0050*/  LDG.E R0, desc[UR4][R2.64] ;  /* 0x0000000402007981 */ /* 0x001eee000c1e1900 */
[----:B------:R-:W0:Y:S01]  /*0060*/  LDC R13, c[0x0][0x3b8] ;  /* 0x0000ee00ff0d7b82 */ /* 0x000e220000000800 */
[----:B------:R-:W3:Y:S07]  /*0070*/  LDG.E R9, desc[UR4][R2.64+0x4] ;  /* 0x0000040402097981 */ /* 0x000eee000c1e1900 */
[----:B------:R-:W0:Y:S01]  /*0080*/  LDC.64 R10, c[0x0][0x3a0] ;  /* 0x0000e800ff0a7b82 */ /* 0x000e220000000a00 */
[----:B---3--:R-:W-:-:S04]  /*0090*/  IMAD R9, R0, 0x64, R9 ;  /* 0x0000006400097824 */ /* 0x008fc800078e0209 */
[----:B-1----:R-:W-:-:S04]  /*00a0*/  IMAD.WIDE R4, R9, 0x8, R4 ;  /* 0x0000000809047825 */ /* 0x002fc800078e0204 */
[----:B--2---:R-:W-:Y:S02]  /*00b0*/  IMAD.WIDE R6, R9, 0x8, R6 ;  /* 0x0000000809067825 */ /* 0x004fe400078e0206 */
[----:B------:R-:W2:Y:S04]  /*00c0*/  LDG.E.64 R4, desc[UR4][R4.64] ;  /* 0x0000000404047981 */ /* 0x000ea8000c1e1b00 */
[----:B------:R-:W2:Y:S01]  /*00d0*/  LDG.E.64 R6, desc[UR4][R6.64] ;  /* 0x0000000406067981 */ /* 0x000ea2000c1e1b00 */
[----:B0-----:R-:W-:Y:S01]  /*00e0*/  IMAD.WIDE R2, R13, 0x8, R10 ;  /* 0x000000080d027825 */ /* 0x001fe200078e020a */
[----:B--2---:R-:W-:-:S07]  /*00f0*/  DADD R8, R4, R6 ;  /* 0x0000000004087229 */ /* 0x004fce0000000006 */
[----:B------:R-:W-:Y:S01]  /*0100*/  STG.E.64 desc[UR4][R2.64], R8 ;  /* 0x0000000802007986 */ /* 0x000fe2000c101b04 */
[----:B------:R-:W-:Y:S05]  /*0110*/  EXIT ;  /* 0x000000000000794d */ /* 0x000fea0003800000 */
.L_x_0:
[----:B------:R-:W-:-:S00]  /*0120*/  BRA `(.L_x_0) ;  /* 0xfffffffc00fc7947 */ /* 0x000fc0000383ffff */
[----:B------:R-:W-:-:S00]  /*0130*/  NOP ;  /* 0x0000000000007918 */ /* 0x000fc00000000000 */
        /* <DEDUP_REMOVED lines=12> */
.L_x_26:


//--------------------- .text._Z8Boundary8dev_data --------------------------
	.section	.text._Z8Boundary8dev_data,"ax",@progbits
	.align	128
        .global         _Z8Boundary8dev_data
        .type           _Z8Boundary8dev_data,@function
        .size           _Z8Boundary8dev_data,(.L_x_27 - _Z8Boundary8dev_data)
        .other          _Z8Boundary8dev_data,@"STO_CUDA_ENTRY STV_DEFAULT"
_Z8Boundary8dev_data:
.text._Z8Boundary8dev_data:
[----:B------:R-:W-:Y:S01]  /*0000*/  LDC R1, c[0x0][0x37c] ;  /* 0x0000df00ff017b82 */ /* 0x000fe20000000800 */
[----:B------:R-:W0:Y:S07]  /*0010*/  S2R R7, SR_TID.X ;  /* 0x0000000000077919 */ /* 0x000e2e0000002100 */
[----:B------:R-:W0:Y:S01]  /*0020*/  S2UR UR4, SR_CTAID.X ;  /* 0x00000000000479c3 */ /* 0x000e220000002500 */
[----:B------:R-:W-:Y:S07]  /*0030*/  BSSY.RECONVERGENT B0, `(.L_x_1) ;  /* 0x000001a000007945 */ /* 0x000fee0003800200 */
[----:B------:R-:W0:Y:S01]  /*0040*/  LDC R0, c[0x0][0x360] ;  /* 0x0000d800ff007b82 */ /* 0x000e220000000800 */
[----:B------:R-:W1:Y:S07]  /*0050*/  LDCU UR6, c[0x0][0x370] ;  /* 0x00006e00ff0677ac */ /* 0x000e6e0008000800 */
[----:B------:R-:W2:Y:S08]  /*0060*/  LDC.64 R4, c[0x0][0x398] ;  /* 0x0000e600ff047b82 */ /* 0x000eb00000000a00 */
[----:B------:R-:W3:Y:S01]  /*0070*/  LDC.64 R2, c[0x0][0x388] ;  /* 0x0000e200ff027b82 */ /* 0x000ee20000000a00 */
[C---:B0-----:R-:W-:Y:S01]  /*0080*/  IMAD R7, R0.reuse, UR4, R7 ;  /* 0x0000000400077c24 */ /* 0x041fe2000f8e0207 */
[----:B------:R-:W0:Y:S01]  /*0090*/  LDCU.64 UR4, c[0x0][0x358] ;  /* 0x00006b00ff0477ac */ /* 0x000e220008000a00 */
[----:B-1----:R-:W-:-:S03]  /*00a0*/  IMAD R0, R0, UR6, RZ ;  /* 0x0000000600007c24 */ /* 0x002fc6000f8e02ff */
[C---:B------:R-:W-:Y:S02]  /*00b0*/  ISETP.GT.U32.AND P1, PT, R7.reuse, 0x63, PT ;  /* 0x000000630700780c */ /* 0x040fe40003f24070 */
[----:B------:R-:W-:-:S11]  /*00c0*/  ISETP.GT.U32.AND P0, PT, R7, 0x63, PT ;  /* 0x000000630700780c */ /* 0x000fd60003f04070 */
[----:B--23--:R-:W-:Y:S05]  /*00d0*/  @P1 BRA `(.L_x_2) ;  /* 0x00000000003c1947 */ /* 0x00cfea0003800000 */
[----:B------:R-:W1:Y:S01]  /*00e0*/  LDC.64 R14, c[0x0][0x390] ;  /* 0x0000e400ff0e7b82 */ /* 0x000e620000000a00 */
[----:B------:R-:W-:-:S07]  /*00f0*/  MOV R21, R7 ;  /* 0x0000000700157202 */ /* 0x000fce0000000f00 */
[----:B------:R-:W2:Y:S02]  /*0100*/  LDC.64 R18, c[0x0][0x380] ;  /* 0x0000e000ff127b82 */ /* 0x000ea40000000a00 */
.L_x_3:
[----:B---3--:R-:W-:-:S04]  /*0110*/  IMAD R13, R21, 0x64, RZ ;  /* 0x00000064150d7824 */ /* 0x008fc800078e02ff */
[----:B-1----:R-:W-:-:S05]  /*0120*/  IMAD.WIDE.U32 R8, R13, 0x8, R14 ;  /* 0x000000080d087825 */ /* 0x002fca00078e000e */
[----:B0-----:R-:W3:Y:S02]  /*0130*/  LDG.E.64 R10, desc[UR4][R8.64+0x318] ;  /* 0x00031804080a7981 */ /* 0x001ee4000c1e1b00 */
[----:B---3--:R-:W-:Y:S01]  /*0140*/  DADD R16, -RZ, -R10 ;  /* 0x00000000ff107229 */ /* 0x008fe2000000090a */
[----:B--2---:R-:W-:-:S06]  /*0150*/  IMAD.WIDE.U32 R10, R13, 0x8, R18 ;  /* 0x000000080d0a7825 */ /* 0x004fcc00078e0012 */
[----:B------:R3:W-:Y:S04]  /*0160*/  STG.E.64 desc[UR4][R8.64+0x318], R16 ;  /* 0x0003181008007986 */ /* 0x0007e8000c101b04 */
[----:B------:R-:W2:Y:S01]  /*0170*/  LDG.E.64 R12, desc[UR4][R10.64] ;  /* 0x000000040a0c7981 */ /* 0x000ea2000c1e1b00 */
[----:B------:R-:W-:-:S04]  /*0180*/  IADD3 R21, PT, PT, R0, R21, RZ ;  /* 0x0000001500157210 */ /* 0x000fc80007ffe0ff */
[----:B------:R-:W-:Y:S01]  /*0190*/  ISETP.GE.U32.AND P1, PT, R21, 0x64, PT ;  /* 0x000000641500780c */ /* 0x000fe20003f26070 */
[----:B--2---:R-:W-:-:S07]  /*01a0*/  DADD R12, -RZ, -R12 ;  /* 0x00000000ff0c7229 */ /* 0x004fce000000090c */
[----:B------:R3:W-:Y:S05]  /*01b0*/  STG.E.64 desc[UR4][R10.64], R12 ;  /* 0x0000000c0a007986 */ /* 0x0007ea000c101b04 */
[----:B------:R-:W-:Y:S05]  /*01c0*/  @!P1 BRA `(.L_x_3) ;  /* 0xfffffffc00d09947 */ /* 0x000fea000383ffff */
.L_x_2:
[----:B0-----:R-:W-:Y:S05]  /*01d0*/  BSYNC.RECONVERGENT B0 ;  /* 0x0000000000007941 */ /* 0x001fea0003800200 */
.L_x_1:
[----:B------:R-:W-:Y:S06]  /*01e0*/  BAR.SYNC.DEFER_BLOCKING 0x0 ;  /* 0x0000000000007b1d */ /* 0x000fec0000010000 */
[----:B------:R-:W-:Y:S04]  /*01f0*/  BSSY.RECONVERGENT B0, `(.L_x_4) ;  /* 0x000000d000007945 */ /* 0x000fe80003800200 */
[----:B------:R-:W-:Y:S05]  /*0200*/  @P0 BRA `(.L_x_5) ;  /* 0x00000000002c0947 */ /* 0x000fea0003800000 */
.L_x_6:
[----:B0--3--:R-:W-:-:S05]  /*0210*/  IMAD.WIDE.U32 R8, R7, 0x8, R4 ;  /* 0x0000000807087825 */ /* 0x009fca00078e0004 */
[----:B------:R-:W2:Y:S02]  /*0220*/  LDG.E.64 R10, desc[UR4][R8.64+0x13560] ;  /* 0x01356004080a7981 */ /* 0x000ea4000c1e1b00 */
[----:B--2---:R-:W-:Y:S01]  /*0230*/  DADD R14, -RZ, -R10 ;  /* 0x00000000ff0e7229 */ /* 0x004fe2000000090a */
[----:B------:R-:W-:-:S06]  /*0240*/  IMAD.WIDE.U32 R10, R7, 0x8, R2 ;  /* 0x00000008070a7825 */ /* 0x000fcc00078e0002 */
[----:B------:R0:W-:Y:S04]  /*0250*/  STG.E.64 desc[UR4][R8.64+0x13560], R14 ;  /* 0x0135600e08007986 */ /* 0x0001e8000c101b04 */
[----:B------:R-:W2:Y:S01]  /*0260*/  LDG.E.64 R12, desc[UR4][R10.64] ;  /* 0x000000040a0c7981 */ /* 0x000ea2000c1e1b00 */
[----:B------:R-:W-:-:S04]  /*0270*/  IADD3 R7, PT, PT, R0, R7, RZ ;  /* 0x0000000700077210 */ /* 0x000fc80007ffe0ff */
[----:B------:R-:W-:Y:S01]  /*0280*/  ISETP.GE.U32.AND P0, PT, R7, 0x64, PT ;  /* 0x000000640700780c */ /* 0x000fe20003f06070 */
[----:B--2---:R-:W-:-:S07]  /*0290*/  DADD R12, -RZ, -R12 ;  /* 0x00000000ff0c7229 */ /* 0x004fce000000090c */
[----:B------:R0:W-:Y:S05]  /*02a0*/  STG.E.64 desc[UR4][R10.64], R12 ;  /* 0x0000000c0a007986 */ /* 0x0001ea000c101b04 */
[----:B------:R-:W-:Y:S05]  /*02b0*/  @!P0 BRA `(.L_x_6) ;  /* 0xfffffffc00d48947 */ /* 0x000fea000383ffff */
.L_x_5:
[----:B------:R-:W-:Y:S05]  /*02c0*/  BSYNC.RECONVERGENT B0 ;  /* 0x0000000000007941 */ /* 0x000fea0003800200 */
.L_x_4:
[----:B------:R-:W-:Y:S06]  /*02d0*/  BAR.SYNC.DEFER_BLOCKING 0x0 ;  /* 0x0000000000007b1d */ /* 0x000fec0000010000 */
[----:B------:R-:W-:Y:S05]  /*02e0*/  EXIT ;  /* 0x000000000000794d */ /* 0x000fea0003800000 */
.L_x_7:
        /* <DEDUP_REMOVED lines=9> */
.L_x_27:


//--------------------- .text._Z7Connect8dev_data --------------------------
	.section	.text._Z7Connect8dev_data,"ax",@progbits
	.align	128
        .global         _Z7Connect8dev_data
        .type           _Z7Connect8dev_data,@function
        .size           _Z7Connect8dev_data,(.L_x_28 - _Z7Connect8dev_data)
        .other          _Z7Connect8dev_data,@"STO_CUDA_ENTRY STV_DEFAULT"
_Z7Connect8dev_data:
.text._Z7Connect8dev_data:
[----:B------:R-:W-:Y:S01]  /*0000*/  LDC R1, c[0x0][0x37c] ;  /* 0x0000df00ff017b82 */ /* 0x000fe20000000800 */
[----:B------:R-:W0:Y:S07]  /*0010*/  S2R R14, SR_TID.X ;  /* 0x00000000000e7919 */ /* 0x000e2e0000002100 */
[----:B------:R-:W0:Y:S01]  /*0020*/  S2UR UR4, SR_CTAID.X ;  /* 0x00000000000479c3 */ /* 0x000e220000002500 */
[----:B------:R-:W-:Y:S07]  /*0030*/  BSSY.RECONVERGENT B0, `(.L_x_8) ;  /* 0x0000016000007945 */ /* 0x000fee0003800200 */
[----:B------:R-:W0:Y:S01]  /*0040*/  LDC R3, c[0x0][0x360] ;  /* 0x0000d800ff037b82 */ /* 0x000e220000000800 */
[----:B------:R-:W1:Y:S01]  /*0050*/  LDCU UR6, c[0x0][0x370] ;  /* 0x00006e00ff0677ac */ /* 0x000e620008000800 */
[C---:B0-----:R-:W-:Y:S01]  /*0060*/  IMAD R14, R3.reuse, UR4, R14 ;  /* 0x00000004030e7c24 */ /* 0x041fe2000f8e020e */
[----:B------:R-:W0:Y:S01]  /*0070*/  LDCU.64 UR4, c[0x0][0x358] ;  /* 0x00006b00ff0477ac */ /* 0x000e220008000a00 */
[----:B-1----:R-:W-:-:S02]  /*0080*/  IMAD R0, R3, UR6, RZ ;  /* 0x0000000603007c24 */ /* 0x002fc4000f8e02ff */
[----:B------:R-:W-:-:S05]  /*0090*/  VIADD R2, R14, 0x64 ;  /* 0x000000640e027836 */ /* 0x000fca0000000000 */
[----:B------:R-:W-:-:S13]  /*00a0*/  ISETP.GT.U32.AND P0, PT, R2, 0x270f, PT ;  /* 0x0000270f0200780c */ /* 0x000fda0003f04070 */
[----:B0-----:R-:W-:Y:S05]  /*00b0*/  @P0 BRA `(.L_x_9) ;  /* 0x0000000000340947 */ /* 0x001fea0003800000 */
[----:B------:R-:W0:Y:S01]  /*00c0*/  LDC.64 R10, c[0x0][0x388] ;  /* 0x0000e200ff0a7b82 */ /* 0x000e220000000a00 */
[----:B------:R-:W-:-:S07]  /*00d0*/  MOV R15, R2 ;  /* 0x00000002000f7202 */ /* 0x000fce0000000f00 */
[----:B------:R-:W1:Y:S02]  /*00e0*/  LDC.64 R12, c[0x0][0x398] ;  /* 0x0000e600ff0c7b82 */ /* 0x000e640000000a00 */
.L_x_10:
[C---:B---3--:R-:W-:Y:S02]  /*00f0*/  VIADD R7, R15.reuse, 0xffffff9c ;  /* 0xffffff9c0f077836 */ /* 0x048fe40000000000 */
[----:B0-----:R-:W-:-:S04]  /*0100*/  IMAD.WIDE.U32 R2, R15, 0x8, R10 ;  /* 0x000000080f027825 */ /* 0x001fc800078e000a */
[----:B-1----:R-:W-:Y:S01]  /*0110*/  IMAD.WIDE.U32 R6, R7, 0x8, R12 ;  /* 0x0000000807067825 */ /* 0x002fe200078e000c */
[----:B------:R-:W2:Y:S04]  /*0120*/  LDG.E.64 R4, desc[UR4][R2.64] ;  /* 0x0000000402047981 */ /* 0x000ea8000c1e1b00 */
[----:B------:R-:W3:Y:S01]  /*0130*/  LDG.E.64 R8, desc[UR4][R6.64] ;  /* 0x0000000406087981 */ /* 0x000ee2000c1e1b00 */
[----:B------:R-:W-:-:S04]  /*0140*/  IADD3 R15, PT, PT, R0, R15, RZ ;  /* 0x0000000f000f7210 */ /* 0x000fc80007ffe0ff */
[----:B------:R-:W-:Y:S01]  /*0150*/  ISETP.GE.U32.AND P0, PT, R15, 0x2710, PT ;  /* 0x000027100f00780c */ /* 0x000fe20003f06070 */
[----:B---3--:R3:W-:Y:S04]  /*0160*/  STG.E.64 desc[UR4][R2.64], R8 ;  /* 0x0000000802007986 */ /* 0x0087e8000c101b04 */
[----:B--2---:R3:W-:Y:S08]  /*0170*/  STG.E.64 desc[UR4][R6.64], R4 ;  /* 0x0000000406007986 */ /* 0x0047f0000c101b04 */
[----:B------:R-:W-:Y:S05]  /*0180*/  @!P0 BRA `(.L_x_10) ;  /* 0xfffffffc00d88947 */ /* 0x000fea000383ffff */
.L_x_9:
[----:B------:R-:W-:Y:S05]  /*0190*/  BSYNC.RECONVERGENT B0 ;  /* 0x0000000000007941 */ /* 0x000fea0003800200 */
.L_x_8:
[----:B------:R-:W-:Y:S01]  /*01a0*/  VIADD R14, R14, 0x1 ;  /* 0x000000010e0e7836 */ /* 0x000fe20000000000 */
[----:B------:R-:W-:Y:S04]  /*01b0*/  BAR.SYNC.DEFER_BLOCKING 0x0 ;  /* 0x0000000000007b1d */ /* 0x000fe80000010000 */
[----:B------:R-:W-:Y:S02]  /*01c0*/  ISETP.GT.U32.AND P0, PT, R14, 0x270f, PT ;  /* 0x0000270f0e00780c */ /* 0x000fe40003f04070 */
[----:B------:R-:W-:Y:S11]  /*01d0*/  BSSY.RECONVERGENT B0, `(.L_x_11) ;  /* 0x0000018000007945 */ /* 0x000ff60003800200 */
[----:B------:R-:W-:Y:S05]  /*01e0*/  @P0 BRA `(.L_x_12) ;  /* 0x0000000000580947 */ /* 0x000fea0003800000 */
[----:B---3--:R-:W0:Y:S08]  /*01f0*/  LDC.64 R2, c[0x0][0x380] ;  /* 0x0000e000ff027b82 */ /* 0x008e300000000a00 */
[----:B------:R-:W1:Y:S02]  /*0200*/  LDC.64 R4, c[0x0][0x390] ;  /* 0x0000e400ff047b82 */ /* 0x000e640000000a00 */
.L_x_15:
[----:B---3--:R-:W-:Y:S01]  /*0210*/  PRMT R7, R14, 0x9910, RZ ;  /* 0x000099100e077816 */ /* 0x008fe200000000ff */
[----:B------:R-:W-:Y:S04]  /*0220*/  BSSY.RECONVERGENT B1, `(.L_x_13) ;  /* 0x000000f000017945 */ /* 0x000fe80003800200 */
[----:B------:R-:W-:-:S05]  /*0230*/  IMAD R6, R7, 0x5c29, RZ ;  /* 0x00005c2907067824 */ /* 0x000fca00078e02ff */
[----:B------:R-:W-:Y:S01]  /*0240*/  LOP3.LUT R8, R6, 0xffff, RZ, 0xc0, !PT ;  /* 0x0000ffff06087812 */ /* 0x000fe200078ec0ff */
[----:B------:R-:W-:-:S03]  /*0250*/  IMAD R6, R7, 0x170a4000, RZ ;  /* 0x170a400007067824 */ /* 0x000fc600078e02ff */
[----:B------:R-:W-:-:S04]  /*0260*/  SHF.R.U32.HI R7, RZ, 0x2, R8 ;  /* 0x00000002ff077819 */ /* 0x000fc80000011608 */
[----:B------:R-:W-:-:S04]  /*0270*/  LOP3.LUT R6, R7, 0xffff, R6, 0xc8, !PT ;  /* 0x0000ffff07067812 */ /* 0x000fc800078ec806 */
[----:B------:R-:W-:-:S13]  /*0280*/  ISETP.GE.U32.AND P0, PT, R6, 0x290, PT ;  /* 0x000002900600780c */ /* 0x000fda0003f06070 */
[----:B------:R-:W-:Y:S05]  /*0290*/  @!P0 BRA `(.L_x_14) ;  /* 0x00000000001c8947 */ /* 0x000fea0003800000 */
[C---:B------:R-:W-:Y:S01]  /*02a0*/  IADD3 R11, PT, PT, R14.reuse, -0x1, RZ ;  /* 0xffffffff0e0b7810 */ /* 0x040fe20007ffe0ff */
[----:B0-----:R-:W-:-:S04]  /*02b0*/  IMAD.WIDE.U32 R6, R14, 0x8, R2 ;  /* 0x000000080e067825 */ /* 0x001fc800078e0002 */
[----:B-1----:R-:W-:Y:S01]  /*02c0*/  IMAD.WIDE.U32 R10, R11, 0x8, R4 ;  /* 0x000000080b0a7825 */ /* 0x002fe200078e0004 */
[----:B------:R-:W2:Y:S04]  /*02d0*/  LDG.E.64 R8, desc[UR4][R6.64] ;  /* 0x0000000406087981 */ /* 0x000ea8000c1e1b00 */
[----:B------:R-:W3:Y:S04]  /*02e0*/  LDG.E.64 R12, desc[UR4][R10.64] ;  /* 0x000000040a0c7981 */ /* 0x000ee8000c1e1b00 */
[----:B---3--:R3:W-:Y:S04]  /*02f0*/  STG.E.64 desc[UR4][R6.64], R12 ;  /* 0x0000000c06007986 */ /* 0x0087e8000c101b04 */
[----:B--2---:R3:W-:Y:S02]  /*0300*/  STG.E.64 desc[UR4][R10.64], R8 ;  /* 0x000000080a007986 */ /* 0x0047e4000c101b04 */
.L_x_14:
[----:B------:R-:W-:Y:S05]  /*0310*/  BSYNC.RECONVERGENT B1 ;  /* 0x0000000000017941 */ /* 0x000fea0003800200 */
.L_x_13:
[----:B------:R-:W-:-:S05]  /*0320*/  IMAD.IADD R14, R0, 0x1, R14 ;  /* 0x00000001000e7824 */ /* 0x000fca00078e020e */
[----:B------:R-:W-:-:S13]  /*0330*/  ISETP.GE.U32.AND P0, PT, R14, 0x2710, PT ;  /* 0x000027100e00780c */ /* 0x000fda0003f06070 */
[----:B------:R-:W-:Y:S05]  /*0340*/  @!P0 BRA `(.L_x_15) ;  /* 0xfffffffc00b08947 */ /* 0x000fea000383ffff */
.L_x_12:
[----:B------:R-:W-:Y:S05]  /*0350*/  BSYNC.RECONVERGENT B0 ;  /* 0x0000000000007941 */ /* 0x000fea0003800200 */
.L_x_11:
[----:B------:R-:W-:Y:S06]  /*0360*/  BAR.SYNC.DEFER_BLOCKING 0x0 ;  /* 0x0000000000007b1d */ /* 0x000fec0000010000 */
[----:B------:R-:W-:Y:S05]  /*0370*/  EXIT ;  /* 0x000000000000794d */ /* 0x000fea0003800000 */
.L_x_16:
        /* <DEDUP_REMOVED lines=16> */
.L_x_28:


//--------------------- .text._Z7Scatter8dev_data --------------------------
	.section	.text._Z7Scatter8dev_data,"ax",@progbits
	.align	128
        .global         _Z7Scatter8dev_data
        .type           _Z7Scatter8dev_data,@function
        .size           _Z7Scatter8dev_data,(.L_x_29 - _Z7Scatter8dev_data)
        .other          _Z7Scatter8dev_data,@"STO_CUDA_ENTRY STV_DEFAULT"
_Z7Scatter8dev_data:
.text._Z7Scatter8dev_data:
[----:B------:R-:W-:Y:S01]  /*0000*/  LDC R1, c[0x0][0x37c] ;  /* 0x0000df00ff017b82 */ /* 0x000fe20000000800 */
[----:B------:R-:W0:Y:S07]  /*0010*/  S2R R11, SR_TID.X ;  /* 0x00000000000b7919 */ /* 0x000e2e0000002100 */
[----:B------:R-:W0:Y:S01]  /*0020*/  S2UR UR4, SR_CTAID.X ;  /* 0x00000000000479c3 */ /* 0x000e220000002500 */
[----:B------:R-:W-:Y:S07]  /*0030*/  BSSY.RECONVERGENT B0, `(.L_x_17) ;  /* 0x000002b000007945 */ /* 0x000fee0003800200 */
[----:B------:R-:W0:Y:S02]  /*0040*/  LDC R0, c[0x0][0x360] ;  /* 0x0000d800ff007b82 */ /* 0x000e240000000800 */
[----:B0-----:R-:W-:-:S05]  /*0050*/  IMAD R11, R0, UR4, R11 ;  /* 0x00000004000b7c24 */ /* 0x001fca000f8e020b */
[----:B------:R-:W-:-:S13]  /*0060*/  ISETP.GT.U32.AND P0, PT, R11, 0x270f, PT ;  /* 0x0000270f0b00780c */ /* 0x000fda0003f04070 */
[----:B------:R-:W-:Y:S05]  /*0070*/  @P0 BRA `(.L_x_18) ;  /* 0x0000000000980947 */ /* 0x000fea0003800000 */
[----:B------:R-:W0:Y:S01]  /*0080*/  LDC.64 R20, c[0x0][0x358] ;  /* 0x0000d600ff147b82 */ /* 0x000e220000000a00 */
[----:B------:R-:W1:Y:S02]  /*0090*/  LDCU UR4, c[0x0][0x370] ;  /* 0x00006e00ff0477ac */ /* 0x000e640008000800 */
[----:B-1----:R-:W-:-:S07]  /*00a0*/  IMAD R0, R0, UR4, RZ ;  /* 0x0000000400007c24 */ /* 0x002fce000f8e02ff */
.L_x_19:
[----:B-1----:R-:W1:Y:S01]  /*00b0*/  LDC.64 R8, c[0x0][0x380] ;  /* 0x0000e000ff087b82 */ /* 0x002e620000000a00 */
[C---:B0-----:R-:W-:Y:S02]  /*00c0*/  R2UR UR4, R20.reuse ;  /* 0x00000000140472ca */ /* 0x041fe400000e0000 */
[C---:B------:R-:W-:Y:S02]  /*00d0*/  R2UR UR5, R21.reuse ;  /* 0x00000000150572ca */ /* 0x040fe400000e0000 */
[C---:B------:R-:W-:Y:S02]  /*00e0*/  R2UR UR6, R20.reuse ;  /* 0x00000000140672ca */ /* 0x040fe400000e0000 */
[C---:B------:R-:W-:Y:S01]  /*00f0*/  R2UR UR7, R21.reuse ;  /* 0x00000000150772ca */ /* 0x040fe200000e0000 */
[----:B------:R-:W0:Y:S01]  /*0100*/  LDC.64 R2, c[0x0][0x398] ;  /* 0x0000e600ff027b82 */ /* 0x000e220000000a00 */
[----:B------:R-:W-:Y:S02]  /*0110*/  R2UR UR8, R20 ;  /* 0x00000000140872ca */ /* 0x000fe400000e0000 */
[----:B------:R-:W-:-:S05]  /*0120*/  R2UR UR9, R21 ;  /* 0x00000000150972ca */ /* 0x000fca00000e0000 */
[----:B------:R-:W2:Y:S08]  /*0130*/  LDC.64 R6, c[0x0][0x388] ;  /* 0x0000e200ff067b82 */ /* 0x000eb00000000a00 */
[----:B------:R-:W3:Y:S01]  /*0140*/  LDC.64 R4, c[0x0][0x390] ;  /* 0x0000e400ff047b82 */ /* 0x000ee20000000a00 */
[----:B-1----:R-:W-:-:S05]  /*0150*/  IMAD.WIDE.U32 R8, R11, 0x8, R8 ;  /* 0x000000080b087825 */ /* 0x002fca00078e0008 */
[----:B------:R-:W4:Y:S01]  /*0160*/  LDG.E.64 R14, desc[UR4][R8.64] ;  /* 0x00000004080e7981 */ /* 0x000f22000c1e1b00 */
[----:B0-----:R-:W-:-:S05]  /*0170*/  IMAD.WIDE.U32 R2, R11, 0x8, R2 ;  /* 0x000000080b027825 */ /* 0x001fca00078e0002 */
[----:B------:R-:W4:Y:S01]  /*0180*/  LDG.E.64 R12, desc[UR6][R2.64] ;  /* 0x00000006020c7981 */ /* 0x000f22000c1e1b00 */
[----:B--2---:R-:W-:-:S05]  /*0190*/  IMAD.WIDE.U32 R6, R11, 0x8, R6 ;  /* 0x000000080b067825 */ /* 0x004fca00078e0006 */
[----:B------:R-:W2:Y:S01]  /*01a0*/  LDG.E.64 R16, desc[UR8][R6.64] ;  /* 0x0000000806107981 */ /* 0x000ea2000c1e1b00 */
[----:B---3--:R-:W-:-:S05]  /*01b0*/  IMAD.WIDE.U32 R4, R11, 0x8, R4 ;  /* 0x000000080b047825 */ /* 0x008fca00078e0004 */
[----:B------:R-:W3:Y:S01]  /*01c0*/  LDG.E.64 R18, desc[UR4][R4.64] ;  /* 0x0000000404127981 */ /* 0x000ee2000c1e1b00 */
[----:B----4-:R-:W-:-:S08]  /*01d0*/  DADD R12, R14, R12 ;  /* 0x000000000e0c7229 */ /* 0x010fd0000000000c */
[----:B--2---:R-:W-:-:S08]  /*01e0*/  DADD R12, R12, -R16 ;  /* 0x000000000c0c7229 */ /* 0x004fd00000000810 */
[----:B---3--:R-:W-:-:S08]  /*01f0*/  DADD R12, R12, -R18 ;  /* 0x000000000c0c7229 */ /* 0x008fd00000000812 */
[----:B------:R-:W-:-:S07]  /*0200*/  DFMA R14, R12, -0.5, R14 ;  /* 0xbfe000000c0e782b */ /* 0x000fce000000000e */
[----:B------:R0:W-:Y:S04]  /*0210*/  STG.E.64 desc[UR4][R8.64], R14 ;  /* 0x0000000e08007986 */ /* 0x0001e8000c101b04 */
[----:B------:R-:W2:Y:S02]  /*0220*/  LDG.E.64 R16, desc[UR6][R6.64] ;  /* 0x0000000606107981 */ /* 0x000ea4000c1e1b00 */
[----:B--2---:R-:W-:-:S07]  /*0230*/  DFMA R16, R12, 0.5, R16 ;  /* 0x3fe000000c10782b */ /* 0x004fce0000000010 */
[----:B------:R1:W-:Y:S04]  /*0240*/  STG.E.64 desc[UR4][R6.64], R16 ;  /* 0x0000001006007986 */ /* 0x0003e8000c101b04 */
[----:B------:R-:W2:Y:S01]  /*0250*/  LDG.E.64 R18, desc[UR6][R4.64] ;  /* 0x0000000604127981 */ /* 0x000ea2000c1e1b00 */
[----:B------:R-:W-:Y:S01]  /*0260*/  IMAD.IADD R11, R0, 0x1, R11 ;  /* 0x00000001000b7824 */ /* 0x000fe200078e020b */
[----:B--2---:R-:W-:-:S07]  /*0270*/  DFMA R18, R12, 0.5, R18 ;  /* 0x3fe000000c12782b */ /* 0x004fce0000000012 */
[----:B------:R1:W-:Y:S04]  /*0280*/  STG.E.64 desc[UR4][R4.64], R18 ;  /* 0x0000001204007986 */ /* 0x0003e8000c101b04 */
[----:B0-----:R-:W2:Y:S01]  /*0290*/  LDG.E.64 R8, desc[UR6][R2.64] ;  /* 0x0000000602087981 */ /* 0x001ea2000c1e1b00 */
[----:B------:R-:W-:Y:S01]  /*02a0*/  ISETP.GE.U32.AND P0, PT, R11, 0x2710, PT ;  /* 0x000027100b00780c */ /* 0x000fe20003f06070 */
[----:B--2---:R-:W-:-:S07]  /*02b0*/  DFMA R8, R12, -0.5, R8 ;  /* 0xbfe000000c08782b */ /* 0x004fce0000000008 */
[----:B------:R1:W-:Y:S05]  /*02c0*/  STG.E.64 desc[UR4][R2.64], R8 ;  /* 0x0000000802007986 */ /* 0x0003ea000c101b04 */
[----:B------:R-:W-:Y:S05]  /*02d0*/  @!P0 BRA `(.L_x_19) ;  /* 0xfffffffc00748947 */ /* 0x000fea000383ffff */
.L_x_18:
[----:B------:R-:W-:Y:S05]  /*02e0*/  BSYNC.RECONVERGENT B0 ;  /* 0x0000000000007941 */ /* 0x000fea0003800200 */
.L_x_17:
[----:B------:R-:W-:Y:S06]  /*02f0*/  BAR.SYNC.DEFER_BLOCKING 0x0 ;  /* 0x0000000000007b1d */ /* 0x000fec0000010000 */
[----:B------:R-:W-:Y:S05]  /*0300*/  EXIT ;  /* 0x000000000000794d */ /* 0x000fea0003800000 */
.L_x_20:
        /* <DEDUP_REMOVED lines=15> */
.L_x_29:


//--------------------- .text._Z6Source8dev_datad --------------------------
	.section	.text._Z6Source8dev_datad,"ax",@progbits
	.align	128
        .global         _Z6Source8dev_datad
        .type           _Z6Source8dev_datad,@function
        .size           _Z6Source8dev_datad,(.L_x_30 - _Z6Source8dev_datad)
        .other          _Z6Source8dev_datad,@"STO_CUDA_ENTRY STV_DEFAULT"
_Z6Source8dev_datad:
.text._Z6Source8dev_datad:
[----:B------:R-:W-:Y:S08]  /*0000*/  LDC R1, c[0x0][0x37c] ;  /* 0x0000df00ff017b82 */ /* 0x000ff00000000800 */
[----:B------:R-:W0:Y:S01]  /*0010*/  LDC.64 R2, c[0x0][0x3a8] ;  /* 0x0000ea00ff027b82 */ /* 0x000e220000000a00 */
[----:B------:R-:W0:Y:S01]  /*0020*/  LDCU.64 UR4, c[0x0][0x358] ;  /* 0x00006b00ff0477ac */ /* 0x000e220008000a00 */
[----:B------:R-:W1:Y:S06]  /*0030*/  LDCU.64 UR6, c[0x0][0x3b8] ;  /* 0x00007700ff0677ac */ /* 0x000e6c0008000a00 */
[----:B------:R-:W2:Y:S08]  /*0040*/  LDC.64 R4, c[0x0][0x380] ;  /* 0x0000e000ff047b82 */ /* 0x000eb00000000a00 */
[----:B------:R-:W3:Y:S01]  /*0050*/  LDC.64 R8, c[0x0][0x388] ;  /* 0x0000e200ff087b82 */ /* 0x000ee20000000a00 */
[----:B0-----:R-:W4:Y:S07]  /*0060*/  LDG.E R0, desc[UR4][R2.64] ;  /* 0x0000000402007981 */ /* 0x001f2e000c1e1900 */
[----:B------:R-:W0:Y:S01]  /*0070*/  LDC.64 R14, c[0x0][0x398] ;  /* 0x0000e600ff0e7b82 */ /* 0x000e220000000a00 */
[----:B------:R5:W4:Y:S07]  /*0080*/  LDG.E R7, desc[UR4][R2.64+0x4] ;  /* 0x0000040402077981 */ /* 0x000b2e000c1e1900 */
[----:B-----5:R-:W5:Y:S01]  /*0090*/  LDC.64 R2, c[0x0][0x390] ;  /* 0x0000e400ff027b82 */ /* 0x020f620000000a00 */
[----:B----4-:R-:W-:-:S04]  /*00a0*/  IMAD R17, R7, 0x64, R0 ;  /* 0x0000006407117824 */ /* 0x010fc800078e0200 */
[----:B--2---:R-:W-:-:S05]  /*00b0*/  IMAD.WIDE R4, R17, 0x8, R4 ;  /* 0x0000000811047825 */ /* 0x004fca00078e0204 */
[----:B------:R-:W1:Y:S01]  /*00c0*/  LDG.E.64 R6, desc[UR4][R4.64] ;  /* 0x0000000404067981 */ /* 0x000e62000c1e1b00 */
[----:B---3--:R-:W-:Y:S01]  /*00d0*/  IMAD.WIDE R8, R17, 0x8, R8 ;  /* 0x0000000811087825 */ /* 0x008fe200078e0208 */
[----:B-1----:R-:W-:-:S07]  /*00e0*/  DADD R6, R6, UR6 ;  /* 0x0000000606067e29 */ /* 0x002fce0008000000 */
[----:B------:R1:W-:Y:S04]  /*00f0*/  STG.E.64 desc[UR4][R4.64], R6 ;  /* 0x0000000604007986 */ /* 0x0003e8000c101b04 */
[----:B------:R-:W2:Y:S01]  /*0100*/  LDG.E.64 R10, desc[UR4][R8.64] ;  /* 0x00000004080a7981 */ /* 0x000ea2000c1e1b00 */
[----:B-----5:R-:W-:Y:S01]  /*0110*/  IMAD.WIDE R2, R17, 0x8, R2 ;  /* 0x0000000811027825 */ /* 0x020fe200078e0202 */
[----:B--2---:R-:W-:-:S07]  /*0120*/  DADD R10, R10, -UR6 ;  /* 0x800000060a0a7e29 */ /* 0x004fce0008000000 */
[----:B------:R-:W-:Y:S04]  /*0130*/  STG.E.64 desc[UR4][R8.64], R10 ;  /* 0x0000000a08007986 */ /* 0x000fe8000c101b04 */
[----:B------:R-:W2:Y:S01]  /*0140*/  LDG.E.64 R12, desc[UR4][R2.64] ;  /* 0x00000004020c7981 */ /* 0x000ea2000c1e1b00 */
[----:B0-----:R-:W-:Y:S01]  /*0150*/  IMAD.WIDE R14, R17, 0x8, R14 ;  /* 0x00000008110e7825 */ /* 0x001fe200078e020e */
[----:B--2---:R-:W-:-:S07]  /*0160*/  DADD R12, R12, -UR6 ;  /* 0x800000060c0c7e29 */ /* 0x004fce0008000000 */
[----:B------:R-:W-:Y:S04]  /*0170*/  STG.E.64 desc[UR4][R2.64], R12 ;  /* 0x0000000c02007986 */ /* 0x000fe8000c101b04 */
[----:B-1----:R-:W2:Y:S02]  /*0180*/  LDG.E.64 R4, desc[UR4][R14.64] ;  /* 0x000000040e047981 */ /* 0x002ea4000c1e1b00 */
[----:B--2---:R-:W-:-:S07]  /*0190*/  DADD R4, R4, UR6 ;  /* 0x0000000604047e29 */ /* 0x004fce0008000000 */
[----:B------:R-:W-:Y:S01]  /*01a0*/  STG.E.64 desc[UR4][R14.64], R4 ;  /* 0x000000040e007986 */ /* 0x000fe2000c101b04 */
[----:B------:R-:W-:Y:S06]  /*01b0*/  BAR.SYNC.DEFER_BLOCKING 0x0 ;  /* 0x0000000000007b1d */ /* 0x000fec0000010000 */
[----:B------:R-:W-:Y:S05]  /*01c0*/  EXIT ;  /* 0x000000000000794d */ /* 0x000fea0003800000 */
.L_x_21:
        /* <DEDUP_REMOVED lines=11> */
.L_x_30:


//--------------------- .text._Z10initialize8dev_data --------------------------
	.section	.text._Z10initialize8dev_data,"ax",@progbits
	.align	128
        .global         _Z10initialize8dev_data
        .type           _Z10initialize8dev_data,@function
        .size           _Z10initialize8dev_data,(.L_x_31 - _Z10initialize8dev_data)
        .other          _Z10initialize8dev_data,@"STO_CUDA_ENTRY STV_DEFAULT"
_Z10initialize8dev_data:
.text._Z10initialize8dev_data:
        /* <DEDUP_REMOVED lines=9> */
[----:B------:R-:W1:Y:S07]  /*0090*/  LDCU UR4, c[0x0][0x370] ;  /* 0x00006e00ff0477ac */ /* 0x000e6e0008000800 */
[----:B------:R-:W2:Y:S08]  /*00a0*/  LDC.64 R10, c[0x0][0x380] ;  /* 0x0000e000ff0a7b82 */ /* 0x000eb00000000a00 */
[----:B------:R-:W3:Y:S01]  /*00b0*/  LDC.64 R12, c[0x0][0x388] ;  /* 0x0000e200ff0c7b82 */ /* 0x000ee20000000a00 */
[----:B-1----:R-:W-:-:S07]  /*00c0*/  IMAD R19, R19, UR4, RZ ;  /* 0x0000000413137c24 */ /* 0x002fce000f8e02ff */
[----:B------:R-:W1:Y:S08]  /*00d0*/  LDC.64 R14, c[0x0][0x390] ;  /* 0x0000e400ff0e7b82 */ /* 0x000e700000000a00 */
[----:B------:R-:W4:Y:S02]  /*00e0*/  LDC.64 R16, c[0x0][0x398] ;  /* 0x0000e600ff107b82 */ /* 0x000f240000000a00 */
.L_x_24:
[----:B--2--5:R-:W-:Y:S01]  /*00f0*/  IMAD.WIDE.U32 R2, R0, 0x8, R10 ;  /* 0x0000000800027825 */ /* 0x024fe200078e000a */
[----:B0-----:R-:W-:Y:S02]  /*0100*/  R2UR UR4, R20 ;  /* 0x00000000140472ca */ /* 0x001fe400000e0000 */
[C---:B------:R-:W-:Y:S01]  /*0110*/  R2UR UR5, R21.reuse ;  /* 0x00000000150572ca */ /* 0x040fe200000e0000 */
[----:B---3--:R-:W-:Y:S01]  /*0120*/  IMAD.WIDE.U32 R4, R0, 0x8, R12 ;  /* 0x0000000800047825 */ /* 0x008fe200078e000c */
[----:B------:R-:W-:Y:S02]  /*0130*/  R2UR UR6, R20 ;  /* 0x00000000140672ca */ /* 0x000fe400000e0000 */
[C---:B------:R-:W-:Y:S01]  /*0140*/  R2UR UR7, R21.reuse ;  /* 0x00000000150772ca */ /* 0x040fe200000e0000 */
[----:B-1----:R-:W-:Y:S01]  /*0150*/  IMAD.WIDE.U32 R6, R0, 0x8, R14 ;  /* 0x0000000800067825 */ /* 0x002fe200078e000e */
[----:B------:R-:W-:Y:S02]  /*0160*/  R2UR UR8, R20 ;  /* 0x00000000140872ca */ /* 0x000fe400000e0000 */
[----:B------:R-:W-:Y:S01]  /*0170*/  R2UR UR9, R21 ;  /* 0x00000000150972ca */ /* 0x000fe200000e0000 */
[----:B----4-:R-:W-:Y:S01]  /*0180*/  IMAD.WIDE.U32 R8, R0, 0x8, R16 ;  /* 0x0000000800087825 */ /* 0x010fe200078e0010 */
[----:B------:R-:W-:-:S02]  /*0190*/  R2UR UR10, R20 ;  /* 0x00000000140a72ca */ /* 0x000fc400000e0000 */
[----:B------:R-:W-:Y:S01]  /*01a0*/  R2UR UR11, R21 ;  /* 0x00000000150b72ca */ /* 0x000fe200000e0000 */
[----:B------:R-:W-:Y:S01]  /*01b0*/  IMAD.IADD R0, R19, 0x1, R0 ;  /* 0x0000000113007824 */ /* 0x000fe200078e0200 */
[----:B------:R5:W-:Y:S04]  /*01c0*/  STG.E.64 desc[UR4][R2.64], RZ ;  /* 0x000000ff02007986 */ /* 0x000be8000c101b04 */
[----:B------:R-:W-:Y:S01]  /*01d0*/  ISETP.GE.U32.AND P0, PT, R0, 0x2710, PT ;  /* 0x000027100000780c */ /* 0x000fe20003f06070 */
[----:B------:R5:W-:Y:S04]  /*01e0*/  STG.E.64 desc[UR6][R4.64], RZ ;  /* 0x000000ff04007986 */ /* 0x000be8000c101b06 */
[----:B------:R5:W-:Y:S04]  /*01f0*/  STG.E.64 desc[UR8][R6.64], RZ ;  /* 0x000000ff06007986 */ /* 0x000be8000c101b08 */
[----:B------:R5:W-:Y:S04]  /*0200*/  STG.E.64 desc[UR10][R8.64], RZ ;  /* 0x000000ff08007986 */ /* 0x000be8000c101b0a */
[----:B------:R-:W-:Y:S05]  /*0210*/  @!P0 BRA `(.L_x_24) ;  /* 0xfffffffc00b48947 */ /* 0x000fea000383ffff */
.L_x_23:
[----:B------:R-:W-:Y:S05]  /*0220*/  BSYNC.RECONVERGENT B0 ;  /* 0x0000000000007941 */ /* 0x000fea0003800200 */
.L_x_22:
[----:B------:R-:W-:Y:S06]  /*0230*/  BAR.SYNC.DEFER_BLOCKING 0x0 ;  /* 0x0000000000007b1d */ /* 0x000fec0000010000 */
[----:B------:R-:W-:Y:S05]  /*0240*/  EXIT ;  /* 0x000000000000794d */ /* 0x000fea0003800000 */
.L_x_25:
        /* <DEDUP_REMOVED lines=11> */
.L_x_31:


//--------------------- .nv.shared.reserved.0     --------------------------
	.section	.nv.shared.reserved.0,"aw",@nobits
	.weak		__nv_reservedSMEM_offset_0_alias
	.size		__nv_reservedSMEM_offset_0_alias, 0, 64
	.other		__nv_reservedSMEM_offset_0_alias,@"STO_CUDA_RESERVED_SHARED STV_DEFAULT"
__nv_reservedSMEM_offset_0_alias:
	.zero		0
	.zero		64


//--------------------- .nv.constant0._Z6Result8dev_datai --------------------------
	.section	.nv.constant0._Z6Result8dev_datai,"a",@progbits
	.sectionflags	@""
	.align	4
.nv.constant0._Z6Result8dev_datai:
	.zero		956


//--------------------- .nv.constant0._Z8Boundary8dev_data --------------------------
	.section	.nv.constant0._Z8Boundary8dev_data,"a",@progbits
	.sectionflags	@""
	.align	4
.nv.constant0._Z8Boundary8dev_data:
	.zero		952


//--------------------- .nv.constant0._Z7Connect8dev_data --------------------------
	.section	.nv.constant0._Z7Connect8dev_data,"a",@progbits
	.sectionflags	@""
	.align	4
.nv.constant0._Z7Connect8dev_data:
	.zero		952


//--------------------- .nv.constant0._Z7Scatter8dev_data --------------------------
	.section	.nv.constant0._Z7Scatter8dev_data,"a",@progbits
	.sectionflags	@""
	.align	4
.nv.constant0._Z7Scatter8dev_data:
	.zero		952


//--------------------- .nv.constant0._Z6Source8dev_datad --------------------------
	.section	.nv.constant0._Z6Source8dev_datad,"a",@progbits
	.sectionflags	@""
	.align	4
.nv.constant0._Z6Source8dev_datad:
	.zero		960


//--------------------- .nv.constant0._Z10initialize8dev_data --------------------------
	.section	.nv.constant0._Z10initialize8dev_data,"a",@progbits
	.sectionflags	@""
	.align	4
.nv.constant0._Z10initialize8dev_data:
	.zero		952


//--------------------- SYMBOLS --------------------------

	.type		.nv.reservedSmem.offset0,@object
	.size		.nv.reservedSmem.offset0,0x4
